//
// Generated by NVIDIA NVVM Compiler
//
// Compiler Build ID: CL-36424714
// Cuda compilation tools, release 13.0, V13.0.88
// Based on NVVM 20.0.0
//

.version 9.0
.target sm_100
.address_size 64

	// .globl	_Z13AddTwoVectorsPfS_S_i

.visible .entry _Z13AddTwoVectorsPfS_S_i(
	.param .u64 .ptr .align 1 _Z13AddTwoVectorsPfS_S_i_param_0,
	.param .u64 .ptr .align 1 _Z13AddTwoVectorsPfS_S_i_param_1,
	.param .u64 .ptr .align 1 _Z13AddTwoVectorsPfS_S_i_param_2,
	.param .u32 _Z13AddTwoVectorsPfS_S_i_param_3
)
{
	.reg .b32 	%r<2>;
	.reg .b32 	%f<4>;
	.reg .b64 	%rd<11>;

	ld.param.u64 	%rd1, [_Z13AddTwoVectorsPfS_S_i_param_0];
	ld.param.u64 	%rd2, [_Z13AddTwoVectorsPfS_S_i_param_1];
	ld.param.u64 	%rd3, [_Z13AddTwoVectorsPfS_S_i_param_2];
	cvta.to.global.u64 	%rd4, %rd3;
	cvta.to.global.u64 	%rd5, %rd2;
	cvta.to.global.u64 	%rd6, %rd1;
	mov.u32 	%r1, %tid.x;
	mul.wide.u32 	%rd7, %r1, 4;
	add.s64 	%rd8, %rd6, %rd7;
	ld.global.f32 	%f1, [%rd8];
	add.s64 	%rd9, %rd5, %rd7;
	ld.global.f32 	%f2, [%rd9];
	add.f32 	%f3, %f1, %f2;
	add.s64 	%rd10, %rd4, %rd7;
	st.global.f32 	[%rd10], %f3;
	ret;

}


// ===== COMPILED SASS (sm_100) =====

	.target	sm_100

	.elftype	@"ET_EXEC"


//--------------------- .note.nv.tkinfo           --------------------------
	.section	.note.nv.tkinfo,"",@"SHT_NOTE"
	.sectionflags	@"SHF_NOTE_NV_TKINFO"
	.tkinfo
        /*0018*/ 	.word	0x00000002
        /*0030*/ 	.string	""
        /*0030*/ 	.string	"ptxas"
        /*0030*/ 	.string	"Cuda compilation tools, release 13.0, V13.0.88"
        /*0030*/ 	.string	"Build cuda_13.0.r13.0/compiler.36424714_0"
        /*0030*/ 	.string	"-arch sm_100 -m 64 "



//--------------------- .note.nv.cuinfo           --------------------------
	.section	.note.nv.cuinfo,"",@"SHT_NOTE"
	.sectionflags	@"SHF_NOTE_NV_CUINFO"
        /*0018*/ 	.short	0x0002
        /*001a*/ 	.short	0x0064
        /*001c*/ 	.short	0x0082
	.zero		2


//--------------------- .nv.info                  --------------------------
	.section	.nv.info,"",@"SHT_CUDA_INFO"
	.align	4


	//----- nvinfo : EIATTR_REGCOUNT
	.align		4
        /*0000*/ 	.byte	0x04, 0x2f
        /*0002*/ 	.short	(.L_1 - .L_0)
	.align		4
.L_0:
        /*0004*/ 	.word	index@(_Z13AddTwoVectorsPfS_S_i)
        /*0008*/ 	.word	0x0000000c


	//----- nvinfo : EIATTR_FRAME_SIZE
	.align		4
.L_1:
        /*000c*/ 	.byte	0x04, 0x11
        /*000e*/ 	.short	(.L_3 - .L_2)
	.align		4
.L_2:
        /*0010*/ 	.word	index@(_Z13AddTwoVectorsPfS_S_i)
        /*0014*/ 	.word	0x00000000


	//----- nvinfo : EIATTR_MIN_STACK_SIZE
	.align		4
.L_3:
        /*0018*/ 	.byte	0x04, 0x12
        /*001a*/ 	.short	(.L_5 - .L_4)
	.align		4
.L_4:
        /*001c*/ 	.word	index@(_Z13AddTwoVectorsPfS_S_i)
        /*0020*/ 	.word	0x00000000
.L_5:


//--------------------- .nv.compat                --------------------------
	.section	.nv.compat,"",@"SHT_CUDA_COMPAT_INFO"
	.align	4
        /*0000*/ 	.byte	0x02, 0x09, 0x00, 0x00, 0x02, 0x02, 0x01, 0x00, 0x02, 0x05, 0x05, 0x00, 0x03, 0x07, 0x01, 0x01
        /*0010*/ 	.byte	0x02, 0x03, 0x00, 0x00, 0x02, 0x06, 0x01, 0x00, 0x04, 0x0b, 0x08, 0x00, 0x09, 0x00, 0x00, 0x00
        /*0020*/ 	.byte	0x00, 0x00, 0x00, 0x00


//--------------------- .nv.info._Z13AddTwoVectorsPfS_S_i --------------------------
	.section	.nv.info._Z13AddTwoVectorsPfS_S_i,"",@"SHT_CUDA_INFO"
	.sectionflags	@""
	.align	4


	//----- nvinfo : EIATTR_CUDA_API_VERSION
	.align		4
        /*0000*/ 	.byte	0x04, 0x37
        /*0002*/ 	.short	(.L_7 - .L_6)
.L_6:
        /*0004*/ 	.word	0x00000082


	//----- nvinfo : EIATTR_KPARAM_INFO
	.align		4
.L_7:
        /*0008*/ 	.byte	0x04, 0x17
        /*000a*/ 	.short	(.L_9 - .L_8)
.L_8:
        /*000c*/ 	.word	0x00000000
        /*0010*/ 	.short	0x0003
        /*0012*/ 	.short	0x0018
        /*0014*/ 	.byte	0x00, 0xf0, 0x11, 0x00


	//----- nvinfo : EIATTR_KPARAM_INFO
	.align		4
.L_9:
        /*0018*/ 	.byte	0x04, 0x17
        /*001a*/ 	.short	(.L_11 - .L_10)
.L_10:
        /*001c*/ 	.word	0x00000000
        /*0020*/ 	.short	0x0002
        /*0022*/ 	.short	0x0010
        /*0024*/ 	.byte	0x00, 0xf5, 0x21, 0x00


	//----- nvinfo : EIATTR_KPARAM_INFO
	.align		4
.L_11:
        /*0028*/ 	.byte	0x04, 0x17
        /*002a*/ 	.short	(.L_13 - .L_12)
.L_12:
        /*002c*/ 	.word	0x00000000
        /*0030*/ 	.short	0x0001
        /*0032*/ 	.short	0x0008
        /*0034*/ 	.byte	0x00, 0xf5, 0x21, 0x00


	//----- nvinfo : EIATTR_KPARAM_INFO
	.align		4
.L_13:
        /*0038*/ 	.byte	0x04, 0x17
        /*003a*/ 	.short	(.L_15 - .L_14)
.L_14:
        /*003c*/ 	.word	0x00000000
        /*0040*/ 	.short	0x0000
        /*0042*/ 	.short	0x0000
        /*0044*/ 	.byte	0x00, 0xf5, 0x21, 0x00


	//----- nvinfo : EIATTR_SPARSE_MMA_MASK
	.align		4
.L_15:
        /*0048*/ 	.byte	0x03, 0x50
        /*004a*/ 	.short	0x0000


	//----- nvinfo : EIATTR_MAXREG_COUNT
	.align		4
        /*004c*/ 	.byte	0x03, 0x1b
        /*004e*/ 	.short	0x00ff


	//----- nvinfo : EIATTR_MERCURY_ISA_VERSION
	.align		4
        /*0050*/ 	.byte	0x03, 0x5f
        /*0052*/ 	.short	0x0101


	//----- nvinfo : EIATTR_VRC_CTA_INIT_COUNT
	.align		4
        /*0054*/ 	.byte	0x02, 0x4a
	.zero		1
	.zero		1


	//----- nvinfo : EIATTR_EXIT_INSTR_OFFSETS
	.align		4
        /*0058*/ 	.byte	0x04, 0x1c
        /*005a*/ 	.short	(.L_17 - .L_16)


	//   ....[0]....
.L_16:
        /*005c*/ 	.word	0x000000d0


	//----- nvinfo : EIATTR_CBANK_PARAM_SIZE
	.align		4
.L_17:
        /*0060*/ 	.byte	0x03, 0x19
        /*0062*/ 	.short	0x001c


	//----- nvinfo : EIATTR_PARAM_CBANK
	.align		4
        /*0064*/ 	.byte	0x04, 0x0a
        /*0066*/ 	.short	(.L_19 - .L_18)
	.align		4
.L_18:
        /*0068*/ 	.word	index@(.nv.constant0._Z13AddTwoVectorsPfS_S_i)
        /*006c*/ 	.short	0x0380
        /*006e*/ 	.short	0x001c


	//----- nvinfo : EIATTR_SW_WAR
	.align		4
.L_19:
        /*0070*/ 	.byte	0x04, 0x36
        /*0072*/ 	.short	(.L_21 - .L_20)
.L_20:
        /*0074*/ 	.word	0x00000008
.L_21:


//--------------------- .nv.callgraph             --------------------------
	.section	.nv.callgraph,"",@"SHT_CUDA_CALLGRAPH"
	.align	4
	.sectionentsize	8
	.align		4
        /*0000*/ 	.word	0x00000000
	.align		4
        /*0004*/ 	.word	0xffffffff
	.align		4
        /*0008*/ 	.word	0x00000000
	.align		4
        /*000c*/ 	.word	0xfffffffe
	.align		4
        /*0010*/ 	.word	0x00000000
	.align		4
        /*0014*/ 	.word	0xfffffffd
	.align		4
        /*0018*/ 	.word	0x00000000
	.align		4
        /*001c*/ 	.word	0xfffffffc


//--------------------- .text._Z13AddTwoVectorsPfS_S_i --------------------------
	.section	.text._Z13AddTwoVectorsPfS_S_i,"ax",@progbits
	.align	128
        .global         _Z13AddTwoVectorsPfS_S_i
        .type           _Z13AddTwoVectorsPfS_S_i,@function
        .size           _Z13AddTwoVectorsPfS_S_i,(.L_x_1 - _Z13AddTwoVectorsPfS_S_i)
        .other          _Z13AddTwoVectorsPfS_S_i,@"STO_CUDA_ENTRY STV_DEFAULT"
_Z13AddTwoVectorsPfS_S_i:
.text._Z13AddTwoVectorsPfS_S_i:
[----:B------:R-:W-:Y:S01]  /*0000*/  LDC R1, c[0x0][0x37c] ;  /* 0x0000df00ff017b82 */ /* 0x000fe20000000800 */
[----:B------:R-:W0:Y:S07]  /*0010*/  S2R R9, SR_TID.X ;  /* 0x0000000000097919 */ /* 0x000e2e0000002100 */
[----:B------:R-:W0:Y:S01]  /*0020*/  LDC.64 R2, c[0x0][0x380] ;  /* 0x0000e000ff027b82 */ /* 0x000e220000000a00 */
[----:B------:R-:W1:Y:S07]  /*0030*/  LDCU.64 UR4, c[0x0][0x358] ;  /* 0x00006b00ff0477ac */ /* 0x000e6e0008000a00 */
[----:B------:R-:W2:Y:S08]  /*0040*/  LDC.64 R4, c[0x0][0x388] ;  /* 0x0000e200ff047b82 */ /* 0x000eb00000000a00 */
[----:B------:R-:W3:Y:S01]  /*0050*/  LDC.64 R6, c[0x0][0x390] ;  /* 0x0000e400ff067b82 */ /* 0x000ee20000000a00 */
[----:B0-----:R-:W-:-:S04]  /*0060*/  IMAD.WIDE.U32 R2, R9, 0x4, R2 ;  /* 0x0000000409027825 */ /* 0x001fc800078e0002 */
[C---:B--2---:R-:W-:Y:S02]  /*0070*/  IMAD.WIDE.U32 R4, R9.reuse, 0x4, R4 ;  /* 0x0000000409047825 */ /* 0x044fe400078e0004 */
[----:B-1----:R-:W2:Y:S04]  /*0080*/  LDG.E R2, desc[UR4][R2.64] ;  /* 0x0000000402027981 */ /* 0x002ea8000c1e1900 */
[----:B------:R-:W2:Y:S01]  /*0090*/  LDG.E R5, desc[UR4][R4.64] ;  /* 0x0000000404057981 */ /* 0x000ea2000c1e1900 */
[----:B---3--:R-:W-:-:S04]  /*00a0*/  IMAD.WIDE.U32 R6, R9, 0x4, R6 ;  /* 0x0000000409067825 */ /* 0x008fc800078e0006 */
[----:B--2---:R-:W-:-:S05]  /*00b0*/  FADD R9, R2, R5 ;  /* 0x0000000502097221 */ /* 0x004fca0000000000 */
[----:B------:R-:W-:Y:S01]  /*00c0*/  STG.E desc[UR4][R6.64], R9 ;  /* 0x0000000906007986 */ /* 0x000fe2000c101904 */
[----:B------:R-:W-:Y:S05]  /*00d0*/  EXIT ;  /* 0x000000000000794d */ /* 0x000fea0003800000 */
.L_x_0:
[----:B------:R-:W-:-:S00]  /*00e0*/  BRA `(.L_x_0) ;  /* 0xfffffffc00fc7947 */ /* 0x000fc0000383ffff */
[----:B------:R-:W-:-:S00]  /*00f0*/  NOP ;  /* 0x0000000000007918 */ /* 0x000fc00000000000 */
        /* <DEDUP_REMOVED lines=8> */
.L_x_1:


//--------------------- .nv.shared.reserved.0     --------------------------
	.section	.nv.shared.reserved.0,"aw",@nobits
	.weak		__nv_reservedSMEM_offset_0_alias
	.size		__nv_reservedSMEM_offset_0_alias, 0, 64
	.other		__nv_reservedSMEM_offset_0_alias,@"STO_CUDA_RESERVED_SHARED STV_DEFAULT"
__nv_reservedSMEM_offset_0_alias:
	.zero		0
	.zero		64


//--------------------- .nv.constant0._Z13AddTwoVectorsPfS_S_i --------------------------
	.section	.nv.constant0._Z13AddTwoVectorsPfS_S_i,"a",@progbits
	.sectionflags	@""
	.align	4
.nv.constant0._Z13AddTwoVectorsPfS_S_i:
	.zero		924


//--------------------- SYMBOLS --------------------------

	.type		.nv.reservedSmem.offset0,@object
	.size		.nv.reservedSmem.offset0,0x4
